//
// Generated by NVIDIA NVVM Compiler
//
// Compiler Build ID: CL-36424714
// Cuda compilation tools, release 13.0, V13.0.88
// Based on NVVM 20.0.0
//

.version 9.0
.target sm_100
.address_size 64

	// .globl	_Z10fillKernelPf

.visible .entry _Z10fillKernelPf(
	.param .u64 .ptr .align 1 _Z10fillKernelPf_param_0
)
{
	.reg .b32 	%r<2>;
	.reg .b32 	%f<2>;
	.reg .b64 	%rd<5>;
	.reg .b64 	%fd<3>;

	ld.param.u64 	%rd1, [_Z10fillKernelPf_param_0];
	cvta.to.global.u64 	%rd2, %rd1;
	mov.u32 	%r1, %tid.x;
	cvt.rn.f64.u32 	%fd1, %r1;
	mul.f64 	%fd2, %fd1, 0d3FE0000000000000;
	cvt.rn.f32.f64 	%f1, %fd2;
	mul.wide.u32 	%rd3, %r1, 4;
	add.s64 	%rd4, %rd2, %rd3;
	st.global.f32 	[%rd4], %f1;
	ret;

}


// ===== COMPILED SASS (sm_100) =====

	.target	sm_100

	.elftype	@"ET_EXEC"


//--------------------- .note.nv.tkinfo           --------------------------
	.section	.note.nv.tkinfo,"",@"SHT_NOTE"
	.sectionflags	@"SHF_NOTE_NV_TKINFO"
	.tkinfo
        /*0018*/ 	.word	0x00000002
        /*0030*/ 	.string	""
        /*0030*/ 	.string	"ptxas"
        /*0030*/ 	.string	"Cuda compilation tools, release 13.0, V13.0.88"
        /*0030*/ 	.string	"Build cuda_13.0.r13.0/compiler.36424714_0"
        /*0030*/ 	.string	"-arch sm_100 -m 64 "



//--------------------- .note.nv.cuinfo           --------------------------
	.section	.note.nv.cuinfo,"",@"SHT_NOTE"
	.sectionflags	@"SHF_NOTE_NV_CUINFO"
        /*0018*/ 	.short	0x0002
        /*001a*/ 	.short	0x0064
        /*001c*/ 	.short	0x0082
	.zero		2


//--------------------- .nv.info                  --------------------------
	.section	.nv.info,"",@"SHT_CUDA_INFO"
	.align	4


	//----- nvinfo : EIATTR_REGCOUNT
	.align		4
        /*0000*/ 	.byte	0x04, 0x2f
        /*0002*/ 	.short	(.L_1 - .L_0)
	.align		4
.L_0:
        /*0004*/ 	.word	index@(_Z10fillKernelPf)
        /*0008*/ 	.word	0x0000000a


	//----- nvinfo : EIATTR_FRAME_SIZE
	.align		4
.L_1:
        /*000c*/ 	.byte	0x04, 0x11
        /*000e*/ 	.short	(.L_3 - .L_2)
	.align		4
.L_2:
        /*0010*/ 	.word	index@(_Z10fillKernelPf)
        /*0014*/ 	.word	0x00000000


	//----- nvinfo : EIATTR_MIN_STACK_SIZE
	.align		4
.L_3:
        /*0018*/ 	.byte	0x04, 0x12
        /*001a*/ 	.short	(.L_5 - .L_4)
	.align		4
.L_4:
        /*001c*/ 	.word	index@(_Z10fillKernelPf)
        /*0020*/ 	.word	0x00000000
.L_5:


//--------------------- .nv.compat                --------------------------
	.section	.nv.compat,"",@"SHT_CUDA_COMPAT_INFO"
	.align	4
        /*0000*/ 	.byte	0x02, 0x09, 0x00, 0x00, 0x02, 0x02, 0x01, 0x00, 0x02, 0x05, 0x05, 0x00, 0x03, 0x07, 0x01, 0x01
        /*0010*/ 	.byte	0x02, 0x03, 0x00, 0x00, 0x02, 0x06, 0x01, 0x00, 0x04, 0x0b, 0x08, 0x00, 0x01, 0x00, 0x00, 0x00
        /*0020*/ 	.byte	0x00, 0x00, 0x00, 0x00


//--------------------- .nv.info._Z10fillKernelPf --------------------------
	.section	.nv.info._Z10fillKernelPf,"",@"SHT_CUDA_INFO"
	.sectionflags	@""
	.align	4


	//----- nvinfo : EIATTR_CUDA_API_VERSION
	.align		4
        /*0000*/ 	.byte	0x04, 0x37
        /*0002*/ 	.short	(.L_7 - .L_6)
.L_6:
        /*0004*/ 	.word	0x00000082


	//----- nvinfo : EIATTR_KPARAM_INFO
	.align		4
.L_7:
        /*0008*/ 	.byte	0x04, 0x17
        /*000a*/ 	.short	(.L_9 - .L_8)
.L_8:
        /*000c*/ 	.word	0x00000000
        /*0010*/ 	.short	0x0000
        /*0012*/ 	.short	0x0000
        /*0014*/ 	.byte	0x00, 0xf5, 0x21, 0x00


	//----- nvinfo : EIATTR_SPARSE_MMA_MASK
	.align		4
.L_9:
        /*0018*/ 	.byte	0x03, 0x50
        /*001a*/ 	.short	0x0000


	//----- nvinfo : EIATTR_MAXREG_COUNT
	.align		4
        /*001c*/ 	.byte	0x03, 0x1b
        /*001e*/ 	.short	0x00ff


	//----- nvinfo : EIATTR_MERCURY_ISA_VERSION
	.align		4
        /*0020*/ 	.byte	0x03, 0x5f
        /*0022*/ 	.short	0x0101


	//----- nvinfo : EIATTR_VRC_CTA_INIT_COUNT
	.align		4
        /*0024*/ 	.byte	0x02, 0x4a
	.zero		1
	.zero		1


	//----- nvinfo : EIATTR_EXIT_INSTR_OFFSETS
	.align		4
        /*0028*/ 	.byte	0x04, 0x1c
        /*002a*/ 	.short	(.L_11 - .L_10)


	//   ....[0]....
.L_10:
        /*002c*/ 	.word	0x00000090


	//----- nvinfo : EIATTR_CBANK_PARAM_SIZE
	.align		4
.L_11:
        /*0030*/ 	.byte	0x03, 0x19
        /*0032*/ 	.short	0x0008


	//----- nvinfo : EIATTR_PARAM_CBANK
	.align		4
        /*0034*/ 	.byte	0x04, 0x0a
        /*0036*/ 	.short	(.L_13 - .L_12)
	.align		4
.L_12:
        /*0038*/ 	.word	index@(.nv.constant0._Z10fillKernelPf)
        /*003c*/ 	.short	0x0380
        /*003e*/ 	.short	0x0008


	//----- nvinfo : EIATTR_SW_WAR
	.align		4
.L_13:
        /*0040*/ 	.byte	0x04, 0x36
        /*0042*/ 	.short	(.L_15 - .L_14)
.L_14:
        /*0044*/ 	.word	0x00000008
.L_15:


//--------------------- .nv.callgraph             --------------------------
	.section	.nv.callgraph,"",@"SHT_CUDA_CALLGRAPH"
	.align	4
	.sectionentsize	8
	.align		4
        /*0000*/ 	.word	0x00000000
	.align		4
        /*0004*/ 	.word	0xffffffff
	.align		4
        /*0008*/ 	.word	0x00000000
	.align		4
        /*000c*/ 	.word	0xfffffffe
	.align		4
        /*0010*/ 	.word	0x00000000
	.align		4
        /*0014*/ 	.word	0xfffffffd
	.align		4
        /*0018*/ 	.word	0x00000000
	.align		4
        /*001c*/ 	.word	0xfffffffc


//--------------------- .text._Z10fillKernelPf    --------------------------
	.section	.text._Z10fillKernelPf,"ax",@progbits
	.align	128
        .global         _Z10fillKernelPf
        .type           _Z10fillKernelPf,@function
        .size           _Z10fillKernelPf,(.L_x_1 - _Z10fillKernelPf)
        .other          _Z10fillKernelPf,@"STO_CUDA_ENTRY STV_DEFAULT"
_Z10fillKernelPf:
.text._Z10fillKernelPf:
[----:B------:R-:W-:Y:S01]  /*0000*/  LDC R1, c[0x0][0x37c] ;  /* 0x0000df00ff017b82 */ /* 0x000fe20000000800 */
[----:B------:R-:W0:Y:S07]  /*0010*/  S2R R7, SR_TID.X ;  /* 0x0000000000077919 */ /* 0x000e2e0000002100 */
[----:B------:R-:W1:Y:S01]  /*0020*/  LDC.64 R4, c[0x0][0x380] ;  /* 0x0000e000ff047b82 */ /* 0x000e620000000a00 */
[----:B------:R-:W2:Y:S01]  /*0030*/  LDCU.64 UR4, c[0x0][0x358] ;  /* 0x00006b00ff0477ac */ /* 0x000ea20008000a00 */
[----:B0-----:R-:W0:Y:S01]  /*0040*/  I2F.F64.U32 R2, R7 ;  /* 0x0000000700027312 */ /* 0x001e220000201800 */
[----:B-1----:R-:W-:Y:S01]  /*0050*/  IMAD.WIDE.U32 R4, R7, 0x4, R4 ;  /* 0x0000000407047825 */ /* 0x002fe200078e0004 */
[----:B0-----:R-:W-:-:S10]  /*0060*/  DMUL R2, R2, 0.5 ;  /* 0x3fe0000002027828 */ /* 0x001fd40000000000 */
[----:B------:R-:W2:Y:S02]  /*0070*/  F2F.F32.F64 R3, R2 ;  /* 0x0000000200037310 */ /* 0x000ea40000301000 */
[----:B--2---:R-:W-:Y:S01]  /*0080*/  STG.E desc[UR4][R4.64], R3 ;  /* 0x0000000304007986 */ /* 0x004fe2000c101904 */
[----:B------:R-:W-:Y:S05]  /*0090*/  EXIT ;  /* 0x000000000000794d */ /* 0x000fea0003800000 */
.L_x_0:
[----:B------:R-:W-:-:S00]  /*00a0*/  BRA `(.L_x_0) ;  /* 0xfffffffc00fc7947 */ /* 0x000fc0000383ffff */
[----:B------:R-:W-:-:S00]  /*00b0*/  NOP ;  /* 0x0000000000007918 */ /* 0x000fc00000000000 */
        /* <DEDUP_REMOVED lines=12> */
.L_x_1:


//--------------------- .nv.shared.reserved.0     --------------------------
	.section	.nv.shared.reserved.0,"aw",@nobits
	.weak		__nv_reservedSMEM_offset_0_alias
	.size		__nv_reservedSMEM_offset_0_alias, 0, 64
	.other		__nv_reservedSMEM_offset_0_alias,@"STO_CUDA_RESERVED_SHARED STV_DEFAULT"
__nv_reservedSMEM_offset_0_alias:
	.zero		0
	.zero		64


//--------------------- .nv.constant0._Z10fillKernelPf --------------------------
	.section	.nv.constant0._Z10fillKernelPf,"a",@progbits
	.sectionflags	@""
	.align	4
.nv.constant0._Z10fillKernelPf:
	.zero		904


//--------------------- SYMBOLS --------------------------

	.type		.nv.reservedSmem.offset0,@object
	.size		.nv.reservedSmem.offset0,0x4
